	.headerflags	@"EF_CUDA_TEXMODE_UNIFIED EF_CUDA_64BIT_ADDRESS EF_CUDA_ACCELERATORS EF_CUDA_SM90 EF_CUDA_VIRTUAL_SM(EF_CUDA_SM90)"
	.elftype	@"ET_EXEC"


//--------------------- .nv.info                  --------------------------
	.section	.nv.info,"",@"SHT_CUDA_INFO"
	.align	4


	//----- nvinfo : EIATTR_REGCOUNT
	.align		4
        /*0000*/ 	.byte	0x04, 0x2f
        /*0002*/ 	.short	(.L_3 - .L_2)
	.align		4
.L_2:
        /*0004*/ 	.word	index@(triton_poi_fused__native_batch_norm_legit_no_training_add_convolution_relu_60)
        /*0008*/ 	.word	0x00000020


	//----- nvinfo : EIATTR_MIN_STACK_SIZE
	.align		4
.L_3:
        /*000c*/ 	.byte	0x04, 0x12
        /*000e*/ 	.short	(.L_5 - .L_4)
	.align		4
.L_4:
        /*0010*/ 	.word	index@(triton_poi_fused__native_batch_norm_legit_no_training_add_convolution_relu_60)
        /*0014*/ 	.word	0x00000000


	//----- nvinfo : EIATTR_FRAME_SIZE
	.align		4
.L_5:
        /*0018*/ 	.byte	0x04, 0x11
        /*001a*/ 	.short	(.L_7 - .L_6)
	.align		4
.L_6:
        /*001c*/ 	.word	index@(triton_poi_fused__native_batch_norm_legit_no_training_add_convolution_relu_60)
        /*0020*/ 	.word	0x00000000


	//----- nvinfo : EIATTR_MIN_STACK_SIZE
	.align		4
.L_7:
        /*0024*/ 	.byte	0x04, 0x12
        /*0026*/ 	.short	(.L_9 - .L_8)
	.align		4
.L_8:
        /*0028*/ 	.word	index@(triton_poi_fused__native_batch_norm_legit_no_training_add_convolution_relu_60)
        /*002c*/ 	.word	0x00000000
.L_9:


//--------------------- .nv.info.triton_poi_fused__native_batch_norm_legit_no_training_add_convolution_relu_60 --------------------------
	.section	.nv.info.triton_poi_fused__native_batch_norm_legit_no_training_add_convolution_relu_60,"",@"SHT_CUDA_INFO"
	.sectionflags	@""
	.align	4


	//----- nvinfo : EIATTR_CUDA_API_VERSION
	.align		4
        /*0000*/ 	.byte	0x04, 0x37
        /*0002*/ 	.short	(.L_11 - .L_10)
.L_10:
        /*0004*/ 	.word	0x0000007c


	//----- nvinfo : EIATTR_KPARAM_INFO
	.align		4
.L_11:
        /*0008*/ 	.byte	0x04, 0x17
        /*000a*/ 	.short	(.L_13 - .L_12)
.L_12:
        /*000c*/ 	.word	0x00000000
        /*0010*/ 	.short	0x0008
        /*0012*/ 	.short	0x0040
        /*0014*/ 	.byte	0x00, 0xf0, 0x11, 0x00


	//----- nvinfo : EIATTR_KPARAM_INFO
	.align		4
.L_13:
        /*0018*/ 	.byte	0x04, 0x17
        /*001a*/ 	.short	(.L_15 - .L_14)
.L_14:
        /*001c*/ 	.word	0x00000000
        /*0020*/ 	.short	0x0007
        /*0022*/ 	.short	0x0038
        /*0024*/ 	.byte	0x00, 0xf4, 0x21, 0x00


	//----- nvinfo : EIATTR_KPARAM_INFO
	.align		4
.L_15:
        /*0028*/ 	.byte	0x04, 0x17
        /*002a*/ 	.short	(.L_17 - .L_16)
.L_16:
        /*002c*/ 	.word	0x00000000
        /*0030*/ 	.short	0x0006
        /*0032*/ 	.short	0x0030
        /*0034*/ 	.byte	0x00, 0xf4, 0x21, 0x00


	//----- nvinfo : EIATTR_KPARAM_INFO
	.align		4
.L_17:
        /*0038*/ 	.byte	0x04, 0x17
        /*003a*/ 	.short	(.L_19 - .L_18)
.L_18:
        /*003c*/ 	.word	0x00000000
        /*0040*/ 	.short	0x0005
        /*0042*/ 	.short	0x0028
        /*0044*/ 	.byte	0x00, 0xf4, 0x21, 0x00


	//----- nvinfo : EIATTR_KPARAM_INFO
	.align		4
.L_19:
        /*0048*/ 	.byte	0x04, 0x17
        /*004a*/ 	.short	(.L_21 - .L_20)
.L_20:
        /*004c*/ 	.word	0x00000000
        /*0050*/ 	.short	0x0004
        /*0052*/ 	.short	0x0020
        /*0054*/ 	.byte	0x00, 0xf4, 0x21, 0x00


	//----- nvinfo : EIATTR_KPARAM_INFO
	.align		4
.L_21:
        /*0058*/ 	.byte	0x04, 0x17
        /*005a*/ 	.short	(.L_23 - .L_22)
.L_22:
        /*005c*/ 	.word	0x00000000
        /*0060*/ 	.short	0x0003
        /*0062*/ 	.short	0x0018
        /*0064*/ 	.byte	0x00, 0xf4, 0x21, 0x00


	//----- nvinfo : EIATTR_KPARAM_INFO
	.align		4
.L_23:
        /*0068*/ 	.byte	0x04, 0x17
        /*006a*/ 	.short	(.L_25 - .L_24)
.L_24:
        /*006c*/ 	.word	0x00000000
        /*0070*/ 	.short	0x0002
        /*0072*/ 	.short	0x0010
        /*0074*/ 	.byte	0x00, 0xf4, 0x21, 0x00


	//----- nvinfo : EIATTR_KPARAM_INFO
	.align		4
.L_25:
        /*0078*/ 	.byte	0x04, 0x17
        /*007a*/ 	.short	(.L_27 - .L_26)
.L_26:
        /*007c*/ 	.word	0x00000000
        /*0080*/ 	.short	0x0001
        /*0082*/ 	.short	0x0008
        /*0084*/ 	.byte	0x00, 0xf4, 0x21, 0x00


	//----- nvinfo : EIATTR_KPARAM_INFO
	.align		4
.L_27:
        /*0088*/ 	.byte	0x04, 0x17
        /*008a*/ 	.short	(.L_29 - .L_28)
.L_28:
        /*008c*/ 	.word	0x00000000
        /*0090*/ 	.short	0x0000
        /*0092*/ 	.short	0x0000
        /*0094*/ 	.byte	0x00, 0xf4, 0x21, 0x00


	//----- nvinfo : EIATTR_SPARSE_MMA_MASK
	.align		4
.L_29:
        /*0098*/ 	.byte	0x03, 0x50
        /*009a*/ 	.short	0x0000


	//----- nvinfo : EIATTR_MAXREG_COUNT
	.align		4
        /*009c*/ 	.byte	0x03, 0x1b
        /*009e*/ 	.short	0x00ff


	//----- nvinfo : EIATTR_EXIT_INSTR_OFFSETS
	.align		4
        /*00a0*/ 	.byte	0x04, 0x1c
        /*00a2*/ 	.short	(.L_31 - .L_30)


	//   ....[0]....
.L_30:
        /*00a4*/ 	.word	0x00000870


	//----- nvinfo : EIATTR_REQNTID
	.align		4
.L_31:
        /*00a8*/ 	.byte	0x04, 0x10
        /*00aa*/ 	.short	(.L_33 - .L_32)
.L_32:
        /*00ac*/ 	.word	0x00000080
        /*00b0*/ 	.word	0x00000001
        /*00b4*/ 	.word	0x00000001


	//----- nvinfo : EIATTR_CBANK_PARAM_SIZE
	.align		4
.L_33:
        /*00b8*/ 	.byte	0x03, 0x19
        /*00ba*/ 	.short	0x0044


	//----- nvinfo : EIATTR_PARAM_CBANK
	.align		4
        /*00bc*/ 	.byte	0x04, 0x0a
        /*00be*/ 	.short	(.L_35 - .L_34)
	.align		4
.L_34:
        /*00c0*/ 	.word	index@(.nv.constant0.triton_poi_fused__native_batch_norm_legit_no_training_add_convolution_relu_60)
        /*00c4*/ 	.short	0x0210
        /*00c6*/ 	.short	0x0044


	//----- nvinfo : EIATTR_SW_WAR
	.align		4
.L_35:
        /*00c8*/ 	.byte	0x04, 0x36
        /*00ca*/ 	.short	(.L_37 - .L_36)
.L_36:
        /*00cc*/ 	.word	0x00000008
.L_37:


//--------------------- .nv.callgraph             --------------------------
	.section	.nv.callgraph,"",@"SHT_CUDA_CALLGRAPH"
	.align	4
	.sectionentsize	8
	.align		4
        /*0000*/ 	.word	0x00000000
	.align		4
        /*0004*/ 	.word	0xffffffff
	.align		4
        /*0008*/ 	.word	0x00000000
	.align		4
        /*000c*/ 	.word	0xfffffffe
	.align		4
        /*0010*/ 	.word	0x00000000
	.align		4
        /*0014*/ 	.word	0xfffffffd
	.align		4
        /*0018*/ 	.word	0x00000000
	.align		4
        /*001c*/ 	.word	0xfffffffc


//--------------------- .nv.constant4             --------------------------
	.section	.nv.constant4,"a",@progbits
	.align	8
	.align		8
.nv.constant4:
        /*0000*/ 	.dword	_$_str
	.align		8
        /*0008*/ 	.dword	_$_str_$_2


//--------------------- .text.triton_poi_fused__native_batch_norm_legit_no_training_add_convolution_relu_60 --------------------------
	.section	.text.triton_poi_fused__native_batch_norm_legit_no_training_add_convolution_relu_60,"ax",@progbits
	.align	128
        .global         triton_poi_fused__native_batch_norm_legit_no_training_add_convolution_relu_60
        .type           triton_poi_fused__native_batch_norm_legit_no_training_add_convolution_relu_60,@function
        .size           triton_poi_fused__native_batch_norm_legit_no_training_add_convolution_relu_60,(.L_x_1 - triton_poi_fused__native_batch_norm_legit_no_training_add_convolution_relu_60)
        .other          triton_poi_fused__native_batch_norm_legit_no_training_add_convolution_relu_60,@"STO_CUDA_ENTRY STV_DEFAULT"
triton_poi_fused__native_batch_norm_legit_no_training_add_convolution_relu_60:
.text.triton_poi_fused__native_batch_norm_legit_no_training_add_convolution_relu_60:
[----:B------:R-:W-:Y:S01]  /*0000*/  LDC R1, c[0x0][0x28] ;  /* 0x00000a00ff017b82 */ /* 0x000fe20000000800 */
[----:B------:R-:W1:Y:S01]  /*0010*/  S2R R0, SR_TID.X ;  /* 0x0000000000007919 */ /* 0x000e620000002100 */
[----:B------:R-:W-:-:S06]  /*0020*/  ULDC.64 UR4, c[0x0][0x208] ;  /* 0x0000820000047ab9 */ /* 0x000fcc0000000a00 */
[----:B------:R-:W2:Y:S01]  /*0030*/  LDC.64 R28, c[0x0][0x218] ;  /* 0x00008600ff1c7b82 */ /* 0x000ea20000000a00 */
[----:B------:R-:W3:Y:S07]  /*0040*/  S2R R3, SR_CTAID.X ;  /* 0x0000000000037919 */ /* 0x000eee0000002500 */
[----:B------:R-:W4:Y:S08]  /*0050*/  LDC.64 R26, c[0x0][0x210] ;  /* 0x00008400ff1a7b82 */ /* 0x000f300000000a00 */
[----:B------:R-:W5:Y:S08]  /*0060*/  LDC.64 R22, c[0x0][0x220] ;  /* 0x00008800ff167b82 */ /* 0x000f700000000a00 */
[----:B------:R-:W2:Y:S01]  /*0070*/  LDC.64 R24, c[0x0][0x230] ;  /* 0x00008c00ff187b82 */ /* 0x000ea20000000a00 */
[----:B-1----:R-:W-:-:S07]  /*0080*/  SHF.L.U32 R0, R0, 0x2, RZ ;  /* 0x0000000200007819 */ /* 0x002fce00000006ff */
[----:B------:R-:W1:Y:S01]  /*0090*/  LDC.64 R18, c[0x0][0x238] ;  /* 0x00008e00ff127b82 */ /* 0x000e620000000a00 */
[----:B---3--:R-:W-:Y:S02]  /*00a0*/  SHF.R.S32.HI R5, RZ, 0x15, R3 ;  /* 0x00000015ff057819 */ /* 0x008fe40000011403 */
[----:B------:R-:W-:Y:S02]  /*00b0*/  LOP3.LUT R0, R0, 0x1fc, RZ, 0xc0, !PT ;  /* 0x000001fc00007812 */ /* 0x000fe400078ec0ff */
[----:B------:R-:W-:Y:S02]  /*00c0*/  SGXT R5, R5, 0x1 ;  /* 0x000000010505781a */ /* 0x000fe40000000200 */
[----:B------:R-:W-:Y:S02]  /*00d0*/  LEA R0, R3, R0, 0xa ;  /* 0x0000000003007211 */ /* 0x000fe400078e50ff */
[----:B------:R-:W3:Y:S02]  /*00e0*/  LDC.64 R2, c[0x0][0x228] ;  /* 0x00008a00ff027b82 */ /* 0x000ee40000000a00 */
[----:B------:R-:W-:-:S04]  /*00f0*/  LEA.HI R5, R5, R0, RZ, 0x8 ;  /* 0x0000000005057211 */ /* 0x000fc800078f40ff */
[----:B------:R-:W-:Y:S02]  /*0100*/  SHF.R.S32.HI R21, RZ, 0x8, R5 ;  /* 0x00000008ff157819 */ /* 0x000fe40000011405 */
[----:B------:R-:W-:Y:S02]  /*0110*/  IADD3 R5, R5, 0x200, RZ ;  /* 0x0000020005057810 */ /* 0x000fe40007ffe0ff */
[----:B------:R-:W-:Y:S02]  /*0120*/  LEA.HI R4, R21, R21, RZ, 0x8 ;  /* 0x0000001515047211 */ /* 0x000fe400078f40ff */
[----:B------:R-:W-:Y:S02]  /*0130*/  SHF.R.S32.HI R5, RZ, 0x8, R5 ;  /* 0x00000008ff057819 */ /* 0x000fe40000011405 */
[----:B------:R-:W-:Y:S02]  /*0140*/  LOP3.LUT R4, R4, 0xffffff00, RZ, 0xc0, !PT ;  /* 0xffffff0004047812 */ /* 0x000fe400078ec0ff */
[----:B------:R-:W-:-:S02]  /*0150*/  LEA.HI R6, R5, R5, RZ, 0x8 ;  /* 0x0000000505067211 */ /* 0x000fc400078f40ff */
[----:B------:R-:W-:Y:S02]  /*0160*/  IADD3 R21, R21, -R4, RZ ;  /* 0x8000000415157210 */ /* 0x000fe40007ffe0ff */
[----:B------:R-:W-:-:S03]  /*0170*/  LOP3.LUT R6, R6, 0xffffff00, RZ, 0xc0, !PT ;  /* 0xffffff0006067812 */ /* 0x000fc600078ec0ff */
[----:B---3--:R-:W-:Y:S01]  /*0180*/  IMAD.WIDE R14, R21, 0x4, R2 ;  /* 0x00000004150e7825 */ /* 0x008fe200078e0202 */
[----:B------:R-:W-:-:S05]  /*0190*/  IADD3 R13, R5, -R6, RZ ;  /* 0x80000006050d7210 */ /* 0x000fca0007ffe0ff */
[----:B------:R-:W3:Y:S01]  /*01a0*/  LDG.E.EL R14, desc[UR4][R14.64] ;  /* 0x000000040e0e7981 */ /* 0x000ee2000c2e1900 */
[----:B------:R-:W-:-:S06]  /*01b0*/  IMAD.WIDE R16, R13, 0x4, R2 ;  /* 0x000000040d107825 */ /* 0x000fcc00078e0202 */
[----:B------:R-:W3:Y:S01]  /*01c0*/  LDG.E.EL R17, desc[UR4][R16.64] ;  /* 0x0000000410117981 */ /* 0x000ee2000c2e1900 */
[----:B--2---:R-:W-:-:S04]  /*01d0*/  IMAD.WIDE R6, R21, 0x4, R28 ;  /* 0x0000000415067825 */ /* 0x004fc800078e021c */
[----:B----4-:R-:W-:Y:S01]  /*01e0*/  IMAD.WIDE R26, R0, 0x4, R26 ;  /* 0x00000004001a7825 */ /* 0x010fe200078e021a */
[----:B------:R-:W2:Y:S03]  /*01f0*/  LDG.E.EL R3, desc[UR4][R6.64] ;  /* 0x0000000406037981 */ /* 0x000ea6000c2e1900 */
[----:B-----5:R-:W-:Y:S01]  /*0200*/  IMAD.WIDE R4, R21, 0x4, R22 ;  /* 0x0000000415047825 */ /* 0x020fe200078e0216 */
[----:B------:R-:W2:Y:S04]  /*0210*/  LDG.E.128 R8, desc[UR4][R26.64] ;  /* 0x000000041a087981 */ /* 0x000ea8000c1e1d00 */
[----:B------:R4:W5:Y:S01]  /*0220*/  LDG.E.EL R2, desc[UR4][R4.64] ;  /* 0x0000000404027981 */ /* 0x000962000c2e1900 */
[----:B------:R-:W-:-:S04]  /*0230*/  IMAD.WIDE R28, R13, 0x4, R28 ;  /* 0x000000040d1c7825 */ /* 0x000fc800078e021c */
[----:B------:R-:W-:Y:S01]  /*0240*/  IMAD.WIDE R22, R13, 0x4, R22 ;  /* 0x000000040d167825 */ /* 0x000fe200078e0216 */
[----:B------:R-:W2:Y:S03]  /*0250*/  LDG.E.EL R15, desc[UR4][R28.64] ;  /* 0x000000041c0f7981 */ /* 0x000ea6000c2e1900 */
[C---:B0---4-:R-:W-:Y:S01]  /*0260*/  IMAD.WIDE R4, R21.reuse, 0x4, R24 ;  /* 0x0000000415047825 */ /* 0x051fe200078e0218 */
[----:B------:R-:W4:Y:S03]  /*0270*/  LDG.E.EL R12, desc[UR4][R22.64] ;  /* 0x00000004160c7981 */ /* 0x000f26000c2e1900 */
[----:B-1----:R-:W-:Y:S01]  /*0280*/  IMAD.WIDE R20, R21, 0x4, R18 ;  /* 0x0000000415147825 */ /* 0x002fe200078e0212 */
[----:B------:R-:W2:Y:S05]  /*0290*/  LDG.E.EL R16, desc[UR4][R4.64] ;  /* 0x0000000404107981 */ /* 0x000eaa000c2e1900 */
[----:B------:R-:W2:Y:S04]  /*02a0*/  LDG.E.EL R21, desc[UR4][R20.64] ;  /* 0x0000000414157981 */ /* 0x000ea8000c2e1900 */
[----:B------:R-:W2:Y:S01]  /*02b0*/  LDG.E.128 R4, desc[UR4][R26.64+0x800] ;  /* 0x000800041a047981 */ /* 0x000ea2000c1e1d00 */
[----:B------:R-:W-:-:S04]  /*02c0*/  IMAD.WIDE R24, R13, 0x4, R24 ;  /* 0x000000040d187825 */ /* 0x000fc800078e0218 */
[----:B------:R-:W-:Y:S02]  /*02d0*/  IMAD.WIDE R18, R13, 0x4, R18 ;  /* 0x000000040d127825 */ /* 0x000fe400078e0212 */
[----:B------:R-:W2:Y:S04]  /*02e0*/  LDG.E.EL R24, desc[UR4][R24.64] ;  /* 0x0000000418187981 */ /* 0x000ea8000c2e1900 */
[----:B------:R0:W4:Y:S02]  /*02f0*/  LDG.E.EL R13, desc[UR4][R18.64] ;  /* 0x00000004120d7981 */ /* 0x000124000c2e1900 */
[----:B0-----:R-:W-:Y:S01]  /*0300*/  HFMA2.MMA R19, -RZ, RZ, 1.625, 0 ;  /* 0x3e800000ff137435 */ /* 0x001fe200000001ff */
[----:B---3--:R-:W-:-:S04]  /*0310*/  FADD R14, R14, 9.9999997473787516356e-06 ;  /* 0x3727c5ac0e0e7421 */ /* 0x008fc80000000000 */
[----:B------:R-:W0:Y:S01]  /*0320*/  MUFU.SQRT R20, R14 ;  /* 0x0000000e00147308 */ /* 0x000e220000002000 */
[----:B------:R-:W-:-:S07]  /*0330*/  FADD R17, R17, 9.9999997473787516356e-06 ;  /* 0x3727c5ac11117421 */ /* 0x000fce0000000000 */
[----:B------:R-:W1:Y:S01]  /*0340*/  MUFU.SQRT R28, R17 ;  /* 0x00000011001c7308 */ /* 0x000e620000002000 */
[C---:B0-----:R-:W-:Y:S02]  /*0350*/  FSETP.GT.AND P0, PT, R20.reuse, 8.50705917302346158658e+37, PT ;  /* 0x7e8000001400780b */ /* 0x041fe40003f04000 */
[----:B------:R-:W-:Y:S02]  /*0360*/  FSETP.GEU.AND P2, PT, R20, 1.175494350822287508e-38, PT ;  /* 0x008000001400780b */ /* 0x000fe40003f4e000 */
[C---:B-1----:R-:W-:Y:S02]  /*0370*/  FSETP.GT.AND P1, PT, R28.reuse, 8.50705917302346158658e+37, PT ;  /* 0x7e8000001c00780b */ /* 0x042fe40003f24000 */
[----:B------:R-:W-:-:S07]  /*0380*/  FSETP.GEU.AND P3, PT, R28, 1.175494350822287508e-38, PT ;  /* 0x008000001c00780b */ /* 0x000fce0003f6e000 */
[----:B------:R-:W-:-:S04]  /*0390*/  @P0 FMUL R20, R20, 0.25 ;  /* 0x3e80000014140820 */ /* 0x000fc80000400000 */
[----:B------:R-:W-:Y:S01]  /*03a0*/  @!P2 FMUL R20, R20, 16777216 ;  /* 0x4b8000001414a820 */ /* 0x000fe20000400000 */
[----:B------:R-:W-:-:S05]  /*03b0*/  @P1 FMUL R28, R28, 0.25 ;  /* 0x3e8000001c1c1820 */ /* 0x000fca0000400000 */
[----:B------:R-:W0:Y:S01]  /*03c0*/  MUFU.RCP R20, R20 ;  /* 0x0000001400147308 */ /* 0x000e220000001000 */
[----:B------:R-:W-:Y:S01]  /*03d0*/  @!P3 FMUL R28, R28, 16777216 ;  /* 0x4b8000001c1cb820 */ /* 0x000fe20000400000 */
[----:B------:R-:W-:-:S06]  /*03e0*/  FSEL R17, R19, 1, P0 ;  /* 0x3f80000013117808 */ /* 0x000fcc0000000000 */
[----:B------:R1:W3:Y:S01]  /*03f0*/  MUFU.RCP R14, R28 ;  /* 0x0000001c000e7308 */ /* 0x0002e20000001000 */
[----:B------:R-:W-:Y:S01]  /*0400*/  FSEL R19, R19, 1, P1 ;  /* 0x3f80000013137808 */ /* 0x000fe20000800000 */
[----:B------:R-:W-:Y:S01]  /*0410*/  @!P2 FMUL R17, R17, 16777216 ;  /* 0x4b8000001111a820 */ /* 0x000fe20000400000 */
[--C-:B--2---:R-:W-:Y:S01]  /*0420*/  FADD R9, R9, R3.reuse ;  /* 0x0000000309097221 */ /* 0x104fe20000000000 */
[----:B-1----:R-:W1:Y:S01]  /*0430*/  LDC.64 R28, c[0x0][0x240] ;  /* 0x00009000ff1c7b82 */ /* 0x002e620000000a00 */
[--C-:B------:R-:W-:Y:S01]  /*0440*/  FADD R8, R8, R3.reuse ;  /* 0x0000000308087221 */ /* 0x100fe20000000000 */
[--C-:B------:R-:W-:Y:S01]  /*0450*/  FADD R10, R10, R3.reuse ;  /* 0x000000030a0a7221 */ /* 0x100fe20000000000 */
[----:B0-----:R-:W-:Y:S01]  /*0460*/  FMUL R17, R20, R17 ;  /* 0x0000001114117220 */ /* 0x001fe20000400000 */
[----:B------:R-:W-:Y:S01]  /*0470*/  FADD R11, R11, R3 ;  /* 0x000000030b0b7221 */ /* 0x000fe20000000000 */
[----:B------:R-:W-:Y:S01]  /*0480*/  @!P3 FMUL R19, R19, 16777216 ;  /* 0x4b8000001313b820 */ /* 0x000fe20000400000 */
[C---:B-----5:R-:W-:Y:S01]  /*0490*/  FADD R20, -R2.reuse, R9 ;  /* 0x0000000902147221 */ /* 0x060fe20000000100 */
[C---:B------:R-:W-:Y:S01]  /*04a0*/  FADD R18, -R2.reuse, R8 ;  /* 0x0000000802127221 */ /* 0x040fe20000000100 */
[C---:B------:R-:W-:Y:S01]  /*04b0*/  FADD R22, -R2.reuse, R10 ;  /* 0x0000000a02167221 */ /* 0x040fe20000000100 */
[----:B------:R-:W-:Y:S01]  /*04c0*/  FADD R2, -R2, R11 ;  /* 0x0000000b02027221 */ /* 0x000fe20000000100 */
[----:B---3--:R-:W-:Y:S01]  /*04d0*/  FMUL R14, R14, R19 ;  /* 0x000000130e0e7220 */ /* 0x008fe20000400000 */
[C---:B------:R-:W-:Y:S01]  /*04e0*/  FMUL R3, R17.reuse, R20 ;  /* 0x0000001411037220 */ /* 0x040fe20000400000 */
[----:B------:R-:W-:Y:S01]  /*04f0*/  FMUL R19, R17, R18 ;  /* 0x0000001211137220 */ /* 0x000fe20000400000 */
[--C-:B------:R-:W-:Y:S01]  /*0500*/  FADD R5, R5, R15.reuse ;  /* 0x0000000f05057221 */ /* 0x100fe20000000000 */
[--C-:B------:R-:W-:Y:S01]  /*0510*/  FADD R7, R7, R15.reuse ;  /* 0x0000000f07077221 */ /* 0x100fe20000000000 */
[--C-:B------:R-:W-:Y:S01]  /*0520*/  FADD R4, R4, R15.reuse ;  /* 0x0000000f04047221 */ /* 0x100fe20000000000 */
[----:B------:R-:W-:Y:S01]  /*0530*/  FADD R6, R6, R15 ;  /* 0x0000000f06067221 */ /* 0x000fe20000000000 */
[C---:B------:R-:W-:Y:S01]  /*0540*/  FMUL R20, R17.reuse, R22 ;  /* 0x0000001611147220 */ /* 0x040fe20000400000 */
[----:B------:R-:W-:Y:S01]  /*0550*/  FMUL R18, R17, R2 ;  /* 0x0000000211127220 */ /* 0x000fe20000400000 */
[C-C-:B------:R-:W-:Y:S01]  /*0560*/  FFMA R2, R16.reuse, R3, R21.reuse ;  /* 0x0000000310027223 */ /* 0x140fe20000000015 */
[----:B------:R-:W-:Y:S01]  /*0570*/  FFMA R3, R16, R19, R21 ;  /* 0x0000001310037223 */ /* 0x000fe20000000015 */
[C---:B----4-:R-:W-:Y:S01]  /*0580*/  FADD R17, -R12.reuse, R5 ;  /* 0x000000050c117221 */ /* 0x050fe20000000100 */
[C---:B------:R-:W-:Y:S01]  /*0590*/  FADD R23, -R12.reuse, R7 ;  /* 0x000000070c177221 */ /* 0x040fe20000000100 */
[C---:B------:R-:W-:Y:S01]  /*05a0*/  FADD R15, -R12.reuse, R4 ;  /* 0x000000040c0f7221 */ /* 0x040fe20000000100 */
[----:B------:R-:W-:Y:S01]  /*05b0*/  FADD R19, -R12, R6 ;  /* 0x000000060c137221 */ /* 0x000fe20000000100 */
[C-C-:B------:R-:W-:Y:S01]  /*05c0*/  FFMA R20, R16.reuse, R20, R21.reuse ;  /* 0x0000001410147223 */ /* 0x140fe20000000015 */
[----:B------:R-:W-:Y:S01]  /*05d0*/  FFMA R21, R16, R18, R21 ;  /* 0x0000001210157223 */ /* 0x000fe20000000015 */
[C---:B------:R-:W-:Y:S01]  /*05e0*/  FMUL R17, R14.reuse, R17 ;  /* 0x000000110e117220 */ /* 0x040fe20000400000 */
[C---:B------:R-:W-:Y:S01]  /*05f0*/  FMUL R12, R14.reuse, R23 ;  /* 0x000000170e0c7220 */ /* 0x040fe20000400000 */
[C---:B------:R-:W-:Y:S01]  /*0600*/  FMUL R16, R14.reuse, R15 ;  /* 0x0000000f0e107220 */ /* 0x040fe20000400000 */
[----:B------:R-:W-:Y:S01]  /*0610*/  FMUL R14, R14, R19 ;  /* 0x000000130e0e7220 */ /* 0x000fe20000400000 */
[----:B-1----:R-:W-:-:S04]  /*0620*/  IMAD.WIDE R28, R0, 0x4, R28 ;  /* 0x00000004001c7825 */ /* 0x002fc800078e021c */
[C-C-:B------:R-:W-:Y:S01]  /*0630*/  FFMA R22, R24.reuse, R17, R13.reuse ;  /* 0x0000001118167223 */ /* 0x140fe2000000000d */
[C-C-:B------:R-:W-:Y:S01]  /*0640*/  FFMA R25, R24.reuse, R16, R13.reuse ;  /* 0x0000001018197223 */ /* 0x140fe2000000000d */
[C-C-:B------:R-:W-:Y:S01]  /*0650*/  FFMA R23, R24.reuse, R14, R13.reuse ;  /* 0x0000000e18177223 */ /* 0x140fe2000000000d */
[----:B------:R-:W-:Y:S01]  /*0660*/  FFMA R24, R24, R12, R13 ;  /* 0x0000000c18187223 */ /* 0x000fe2000000000d */
[----:B------:R-:W2:Y:S04]  /*0670*/  LDG.E.128 R16, desc[UR4][R28.64] ;  /* 0x000000041c107981 */ /* 0x000ea8000c1e1d00 */
[----:B------:R-:W3:Y:S01]  /*0680*/  LDG.E.128 R12, desc[UR4][R28.64+0x800] ;  /* 0x000800041c0c7981 */ /* 0x000ee2000c1e1d00 */
[----:B------:R-:W-:-:S04]  /*0690*/  FSETP.GEU.AND P0, PT, R25, RZ, PT ;  /* 0x000000ff1900720b */ /* 0x000fc80003f0e000 */
[----:B------:R-:W-:Y:S02]  /*06a0*/  FSEL R25, R25, RZ, P0 ;  /* 0x000000ff19197208 */ /* 0x000fe40000000000 */
[----:B------:R-:W-:Y:S02]  /*06b0*/  FSETP.GEU.AND P0, PT, R21, RZ, PT ;  /* 0x000000ff1500720b */ /* 0x000fe40003f0e000 */
[----:B------:R-:W-:Y:S02]  /*06c0*/  FSETP.GEU.AND P1, PT, R20, RZ, PT ;  /* 0x000000ff1400720b */ /* 0x000fe40003f2e000 */
[----:B------:R-:W-:-:S04]  /*06d0*/  FSETP.GEU.AND P2, PT, R22, RZ, PT ;  /* 0x000000ff1600720b */ /* 0x000fc80003f4e000 */
[----:B------:R-:W-:Y:S01]  /*06e0*/  FSEL R22, R22, RZ, P2 ;  /* 0x000000ff16167208 */ /* 0x000fe20001000000 */
[----:B------:R-:W-:Y:S04]  /*06f0*/  STG.E.128 desc[UR4][R26.64], R8 ;  /* 0x000000081a007986 */ /* 0x000fe8000c101d04 */
[----:B------:R-:W-:Y:S01]  /*0700*/  STG.E.128 desc[UR4][R26.64+0x800], R4 ;  /* 0x000800041a007986 */ /* 0x000fe2000c101d04 */
[----:B---3--:R-:W-:Y:S01]  /*0710*/  FADD R12, R12, R25 ;  /* 0x000000190c0c7221 */ /* 0x008fe20000000000 */
[----:B------:R-:W-:Y:S02]  /*0720*/  FSEL R25, R21, RZ, P0 ;  /* 0x000000ff15197208 */ /* 0x000fe40000000000 */
[----:B------:R-:W-:-:S05]  /*0730*/  FSEL R21, R20, RZ, P1 ;  /* 0x000000ff14157208 */ /* 0x000fca0000800000 */
[----:B--2---:R-:W-:Y:S02]  /*0740*/  FADD R18, R18, R21 ;  /* 0x0000001512127221 */ /* 0x004fe40000000000 */
[----:B------:R-:W0:Y:S01]  /*0750*/  LDC.64 R20, c[0x0][0x248] ;  /* 0x00009200ff147b82 */ /* 0x000e220000000a00 */
[C---:B------:R-:W-:Y:S02]  /*0760*/  FSETP.GEU.AND P0, PT, R2.reuse, RZ, PT ;  /* 0x000000ff0200720b */ /* 0x040fe40003f0e000 */
[C---:B------:R-:W-:Y:S02]  /*0770*/  FSETP.GEU.AND P1, PT, R3.reuse, RZ, PT ;  /* 0x000000ff0300720b */ /* 0x040fe40003f2e000 */
[----:B------:R-:W-:Y:S02]  /*0780*/  FSEL R2, R2, RZ, P0 ;  /* 0x000000ff02027208 */ /* 0x000fe40000000000 */
[----:B------:R-:W-:Y:S02]  /*0790*/  FSEL R3, R3, RZ, P1 ;  /* 0x000000ff03037208 */ /* 0x000fe40000800000 */
[----:B------:R-:W-:-:S02]  /*07a0*/  FSETP.GEU.AND P1, PT, R23, RZ, PT ;  /* 0x000000ff1700720b */ /* 0x000fc40003f2e000 */
[C---:B------:R-:W-:Y:S02]  /*07b0*/  FSETP.GEU.AND P0, PT, R24.reuse, RZ, PT ;  /* 0x000000ff1800720b */ /* 0x040fe40003f0e000 */
[----:B------:R-:W-:Y:S02]  /*07c0*/  FSEL R23, R23, RZ, P1 ;  /* 0x000000ff17177208 */ /* 0x000fe40000800000 */
[----:B------:R-:W-:Y:S01]  /*07d0*/  FSEL R24, R24, RZ, P0 ;  /* 0x000000ff18187208 */ /* 0x000fe20000000000 */
[----:B------:R-:W-:Y:S01]  /*07e0*/  FADD R19, R19, R25 ;  /* 0x0000001913137221 */ /* 0x000fe20000000000 */
[----:B------:R-:W-:Y:S01]  /*07f0*/  FADD R17, R17, R2 ;  /* 0x0000000211117221 */ /* 0x000fe20000000000 */
[----:B------:R-:W-:Y:S01]  /*0800*/  FADD R16, R16, R3 ;  /* 0x0000000310107221 */ /* 0x000fe20000000000 */
[----:B------:R-:W-:Y:S01]  /*0810*/  FADD R13, R13, R22 ;  /* 0x000000160d0d7221 */ /* 0x000fe20000000000 */
[----:B------:R-:W-:Y:S01]  /*0820*/  FADD R14, R14, R23 ;  /* 0x000000170e0e7221 */ /* 0x000fe20000000000 */
[----:B------:R-:W-:Y:S01]  /*0830*/  FADD R15, R15, R24 ;  /* 0x000000180f0f7221 */ /* 0x000fe20000000000 */
[----:B0-----:R-:W-:-:S05]  /*0840*/  IMAD.WIDE R20, R0, 0x4, R20 ;  /* 0x0000000400147825 */ /* 0x001fca00078e0214 */
[----:B------:R-:W-:Y:S04]  /*0850*/  STG.E.128 desc[UR4][R20.64], R16 ;  /* 0x0000001014007986 */ /* 0x000fe8000c101d04 */
[----:B------:R-:W-:Y:S01]  /*0860*/  STG.E.128 desc[UR4][R20.64+0x800], R12 ;  /* 0x0008000c14007986 */ /* 0x000fe2000c101d04 */
[----:B------:R-:W-:Y:S05]  /*0870*/  EXIT ;  /* 0x000000000000794d */ /* 0x000fea0003800000 */
.L_x_0:
[----:B------:R-:W-:-:S00]  /*0880*/  BRA `(.L_x_0) ;  /* 0xfffffffc00fc7947 */ /* 0x000fc0000383ffff */
[----:B------:R-:W-:-:S00]  /*0890*/  NOP ;  /* 0x0000000000007918 */ /* 0x000fc00000000000 */
        /* <DEDUP_REMOVED lines=14> */
.L_x_1:


//--------------------- .nv.global.init           --------------------------
	.section	.nv.global.init,"aw",@progbits
.nv.global.init:
	.type		_$_str,@object
	.size		_$_str,(_$_str_$_2 - _$_str)
_$_str:
        /*0000*/ 	.byte	0x5f, 0x5f, 0x43, 0x55, 0x44, 0x41, 0x5f, 0x46, 0x54, 0x5a, 0x00
	.type		_$_str_$_2,@object
	.size		_$_str_$_2,(.L_1 - _$_str_$_2)
_$_str_$_2:
        /*000b*/ 	.byte	0x5f, 0x5f, 0x43, 0x55, 0x44, 0x41, 0x5f, 0x50, 0x52, 0x45, 0x43, 0x5f, 0x53, 0x51, 0x52, 0x54
        /*001b*/ 	.byte	0x00
.L_1:


//--------------------- .nv.constant0.triton_poi_fused__native_batch_norm_legit_no_training_add_convolution_relu_60 --------------------------
	.section	.nv.constant0.triton_poi_fused__native_batch_norm_legit_no_training_add_convolution_relu_60,"a",@progbits
	.sectionflags	@""
	.align	4
.nv.constant0.triton_poi_fused__native_batch_norm_legit_no_training_add_convolution_relu_60:
	.zero		596
